//
// Generated by NVIDIA NVVM Compiler
//
// Compiler Build ID: CL-36424714
// Cuda compilation tools, release 13.0, V13.0.88
// Based on NVVM 20.0.0
//

.version 9.0
.target sm_100
.address_size 64

	// .globl	_Z19dense2sparse_kernelPiS_S_Phi

.visible .entry _Z19dense2sparse_kernelPiS_S_Phi(
	.param .u64 .ptr .align 1 _Z19dense2sparse_kernelPiS_S_Phi_param_0,
	.param .u64 .ptr .align 1 _Z19dense2sparse_kernelPiS_S_Phi_param_1,
	.param .u64 .ptr .align 1 _Z19dense2sparse_kernelPiS_S_Phi_param_2,
	.param .u64 .ptr .align 1 _Z19dense2sparse_kernelPiS_S_Phi_param_3,
	.param .u32 _Z19dense2sparse_kernelPiS_S_Phi_param_4
)
{
	.reg .pred 	%p<8>;
	.reg .b16 	%rs<5>;
	.reg .b32 	%r<32>;
	.reg .b64 	%rd<35>;

	ld.param.u64 	%rd11, [_Z19dense2sparse_kernelPiS_S_Phi_param_0];
	ld.param.u64 	%rd12, [_Z19dense2sparse_kernelPiS_S_Phi_param_1];
	ld.param.u64 	%rd9, [_Z19dense2sparse_kernelPiS_S_Phi_param_2];
	ld.param.u64 	%rd10, [_Z19dense2sparse_kernelPiS_S_Phi_param_3];
	ld.param.u32 	%r15, [_Z19dense2sparse_kernelPiS_S_Phi_param_4];
	cvta.to.global.u64 	%rd1, %rd12;
	cvta.to.global.u64 	%rd2, %rd11;
	mov.u32 	%r16, %ctaid.x;
	shl.b32 	%r17, %r16, 8;
	mov.u32 	%r18, %tid.x;
	add.s32 	%r1, %r17, %r18;
	setp.ge.s32 	%p1, %r1, %r15;
	@%p1 bra 	$L__BB0_13;
	setp.lt.s32 	%p2, %r1, 1;
	mov.b32 	%r28, 0;
	@%p2 bra 	$L__BB0_3;
	add.s32 	%r20, %r1, -1;
	cvta.to.global.u64 	%rd13, %rd9;
	mul.wide.u32 	%rd14, %r20, 4;
	add.s64 	%rd15, %rd13, %rd14;
	ld.global.u32 	%r28, [%rd15];
$L__BB0_3:
	cvt.s64.s32 	%rd16, %r1;
	cvta.to.global.u64 	%rd17, %rd10;
	add.s64 	%rd34, %rd17, %rd16;
	mul.wide.s32 	%rd4, %r15, 4;
	mul.wide.s32 	%rd5, %r15, 2;
	mul.wide.s32 	%rd6, %r15, 3;
	mov.b32 	%r26, 3;
$L__BB0_4:
	ld.global.u8 	%rs1, [%rd34];
	setp.ne.s16 	%p3, %rs1, 1;
	@%p3 bra 	$L__BB0_6;
	mul.wide.s32 	%rd18, %r28, 4;
	add.s64 	%rd19, %rd2, %rd18;
	st.global.u32 	[%rd19], %r1;
	add.s64 	%rd20, %rd1, %rd18;
	add.s32 	%r22, %r26, -3;
	st.global.u32 	[%rd20], %r22;
	add.s32 	%r28, %r28, 1;
$L__BB0_6:
	cvt.s64.s32 	%rd21, %r15;
	add.s64 	%rd22, %rd34, %rd21;
	ld.global.u8 	%rs2, [%rd22];
	setp.ne.s16 	%p4, %rs2, 1;
	@%p4 bra 	$L__BB0_8;
	add.s32 	%r23, %r26, -2;
	mul.wide.s32 	%rd23, %r28, 4;
	add.s64 	%rd24, %rd2, %rd23;
	st.global.u32 	[%rd24], %r1;
	add.s64 	%rd25, %rd1, %rd23;
	st.global.u32 	[%rd25], %r23;
	add.s32 	%r28, %r28, 1;
$L__BB0_8:
	add.s64 	%rd26, %rd34, %rd5;
	ld.global.u8 	%rs3, [%rd26];
	setp.ne.s16 	%p5, %rs3, 1;
	@%p5 bra 	$L__BB0_10;
	add.s32 	%r24, %r26, -1;
	mul.wide.s32 	%rd27, %r28, 4;
	add.s64 	%rd28, %rd2, %rd27;
	st.global.u32 	[%rd28], %r1;
	add.s64 	%rd29, %rd1, %rd27;
	st.global.u32 	[%rd29], %r24;
	add.s32 	%r28, %r28, 1;
$L__BB0_10:
	add.s64 	%rd30, %rd34, %rd6;
	ld.global.u8 	%rs4, [%rd30];
	setp.ne.s16 	%p6, %rs4, 1;
	@%p6 bra 	$L__BB0_12;
	mul.wide.s32 	%rd31, %r28, 4;
	add.s64 	%rd32, %rd2, %rd31;
	st.global.u32 	[%rd32], %r1;
	add.s64 	%rd33, %rd1, %rd31;
	st.global.u32 	[%rd33], %r26;
	add.s32 	%r28, %r28, 1;
$L__BB0_12:
	add.s32 	%r26, %r26, 4;
	add.s64 	%rd34, %rd34, %rd4;
	setp.ne.s32 	%p7, %r26, 1503;
	@%p7 bra 	$L__BB0_4;
$L__BB0_13:
	ret;

}


// ===== COMPILED SASS (sm_100) =====

	.target	sm_100

	.elftype	@"ET_EXEC"


//--------------------- .note.nv.tkinfo           --------------------------
	.section	.note.nv.tkinfo,"",@"SHT_NOTE"
	.sectionflags	@"SHF_NOTE_NV_TKINFO"
	.tkinfo
        /*0018*/ 	.word	0x00000002
        /*0030*/ 	.string	""
        /*0030*/ 	.string	"ptxas"
        /*0030*/ 	.string	"Cuda compilation tools, release 13.0, V13.0.88"
        /*0030*/ 	.string	"Build cuda_13.0.r13.0/compiler.36424714_0"
        /*0030*/ 	.string	"-arch sm_100 -m 64 "



//--------------------- .note.nv.cuinfo           --------------------------
	.section	.note.nv.cuinfo,"",@"SHT_NOTE"
	.sectionflags	@"SHF_NOTE_NV_CUINFO"
        /*0018*/ 	.short	0x0002
        /*001a*/ 	.short	0x0064
        /*001c*/ 	.short	0x0082
	.zero		2


//--------------------- .nv.info                  --------------------------
	.section	.nv.info,"",@"SHT_CUDA_INFO"
	.align	4


	//----- nvinfo : EIATTR_REGCOUNT
	.align		4
        /*0000*/ 	.byte	0x04, 0x2f
        /*0002*/ 	.short	(.L_1 - .L_0)
	.align		4
.L_0:
        /*0004*/ 	.word	index@(_Z19dense2sparse_kernelPiS_S_Phi)
        /*0008*/ 	.word	0x00000018


	//----- nvinfo : EIATTR_FRAME_SIZE
	.align		4
.L_1:
        /*000c*/ 	.byte	0x04, 0x11
        /*000e*/ 	.short	(.L_3 - .L_2)
	.align		4
.L_2:
        /*0010*/ 	.word	index@(_Z19dense2sparse_kernelPiS_S_Phi)
        /*0014*/ 	.word	0x00000000


	//----- nvinfo : EIATTR_MIN_STACK_SIZE
	.align		4
.L_3:
        /*0018*/ 	.byte	0x04, 0x12
        /*001a*/ 	.short	(.L_5 - .L_4)
	.align		4
.L_4:
        /*001c*/ 	.word	index@(_Z19dense2sparse_kernelPiS_S_Phi)
        /*0020*/ 	.word	0x00000000
.L_5:


//--------------------- .nv.compat                --------------------------
	.section	.nv.compat,"",@"SHT_CUDA_COMPAT_INFO"
	.align	4
        /*0000*/ 	.byte	0x02, 0x09, 0x00, 0x00, 0x02, 0x02, 0x01, 0x00, 0x02, 0x05, 0x05, 0x00, 0x03, 0x07, 0x01, 0x01
        /*0010*/ 	.byte	0x02, 0x03, 0x00, 0x00, 0x02, 0x06, 0x01, 0x00, 0x04, 0x0b, 0x08, 0x00, 0x09, 0x00, 0x00, 0x00
        /*0020*/ 	.byte	0x00, 0x00, 0x00, 0x00


//--------------------- .nv.info._Z19dense2sparse_kernelPiS_S_Phi --------------------------
	.section	.nv.info._Z19dense2sparse_kernelPiS_S_Phi,"",@"SHT_CUDA_INFO"
	.sectionflags	@""
	.align	4


	//----- nvinfo : EIATTR_CUDA_API_VERSION
	.align		4
        /*0000*/ 	.byte	0x04, 0x37
        /*0002*/ 	.short	(.L_7 - .L_6)
.L_6:
        /*0004*/ 	.word	0x00000082


	//----- nvinfo : EIATTR_KPARAM_INFO
	.align		4
.L_7:
        /*0008*/ 	.byte	0x04, 0x17
        /*000a*/ 	.short	(.L_9 - .L_8)
.L_8:
        /*000c*/ 	.word	0x00000000
        /*0010*/ 	.short	0x0004
        /*0012*/ 	.short	0x0020
        /*0014*/ 	.byte	0x00, 0xf0, 0x11, 0x00


	//----- nvinfo : EIATTR_KPARAM_INFO
	.align		4
.L_9:
        /*0018*/ 	.byte	0x04, 0x17
        /*001a*/ 	.short	(.L_11 - .L_10)
.L_10:
        /*001c*/ 	.word	0x00000000
        /*0020*/ 	.short	0x0003
        /*0022*/ 	.short	0x0018
        /*0024*/ 	.byte	0x00, 0xf5, 0x21, 0x00


	//----- nvinfo : EIATTR_KPARAM_INFO
	.align		4
.L_11:
        /*0028*/ 	.byte	0x04, 0x17
        /*002a*/ 	.short	(.L_13 - .L_12)
.L_12:
        /*002c*/ 	.word	0x00000000
        /*0030*/ 	.short	0x0002
        /*0032*/ 	.short	0x0010
        /*0034*/ 	.byte	0x00, 0xf5, 0x21, 0x00


	//----- nvinfo : EIATTR_KPARAM_INFO
	.align		4
.L_13:
        /*0038*/ 	.byte	0x04, 0x17
        /*003a*/ 	.short	(.L_15 - .L_14)
.L_14:
        /*003c*/ 	.word	0x00000000
        /*0040*/ 	.short	0x0001
        /*0042*/ 	.short	0x0008
        /*0044*/ 	.byte	0x00, 0xf5, 0x21, 0x00


	//----- nvinfo : EIATTR_KPARAM_INFO
	.align		4
.L_15:
        /*0048*/ 	.byte	0x04, 0x17
        /*004a*/ 	.short	(.L_17 - .L_16)
.L_16:
        /*004c*/ 	.word	0x00000000
        /*0050*/ 	.short	0x0000
        /*0052*/ 	.short	0x0000
        /*0054*/ 	.byte	0x00, 0xf5, 0x21, 0x00


	//----- nvinfo : EIATTR_SPARSE_MMA_MASK
	.align		4
.L_17:
        /*0058*/ 	.byte	0x03, 0x50
        /*005a*/ 	.short	0x0000


	//----- nvinfo : EIATTR_MAXREG_COUNT
	.align		4
        /*005c*/ 	.byte	0x03, 0x1b
        /*005e*/ 	.short	0x00ff


	//----- nvinfo : EIATTR_MERCURY_ISA_VERSION
	.align		4
        /*0060*/ 	.byte	0x03, 0x5f
        /*0062*/ 	.short	0x0101


	//----- nvinfo : EIATTR_VRC_CTA_INIT_COUNT
	.align		4
        /*0064*/ 	.byte	0x02, 0x4a
	.zero		1
	.zero		1


	//----- nvinfo : EIATTR_EXIT_INSTR_OFFSETS
	.align		4
        /*0068*/ 	.byte	0x04, 0x1c
        /*006a*/ 	.short	(.L_19 - .L_18)


	//   ....[0]....
.L_18:
        /*006c*/ 	.word	0x00000060


	//   ....[1]....
        /*0070*/ 	.word	0x00000420


	//----- nvinfo : EIATTR_CBANK_PARAM_SIZE
	.align		4
.L_19:
        /*0074*/ 	.byte	0x03, 0x19
        /*0076*/ 	.short	0x0024


	//----- nvinfo : EIATTR_PARAM_CBANK
	.align		4
        /*0078*/ 	.byte	0x04, 0x0a
        /*007a*/ 	.short	(.L_21 - .L_20)
	.align		4
.L_20:
        /*007c*/ 	.word	index@(.nv.constant0._Z19dense2sparse_kernelPiS_S_Phi)
        /*0080*/ 	.short	0x0380
        /*0082*/ 	.short	0x0024


	//----- nvinfo : EIATTR_SW_WAR
	.align		4
.L_21:
        /*0084*/ 	.byte	0x04, 0x36
        /*0086*/ 	.short	(.L_23 - .L_22)
.L_22:
        /*0088*/ 	.word	0x00000008
.L_23:


//--------------------- .nv.callgraph             --------------------------
	.section	.nv.callgraph,"",@"SHT_CUDA_CALLGRAPH"
	.align	4
	.sectionentsize	8
	.align		4
        /*0000*/ 	.word	0x00000000
	.align		4
        /*0004*/ 	.word	0xffffffff
	.align		4
        /*0008*/ 	.word	0x00000000
	.align		4
        /*000c*/ 	.word	0xfffffffe
	.align		4
        /*0010*/ 	.word	0x00000000
	.align		4
        /*0014*/ 	.word	0xfffffffd
	.align		4
        /*0018*/ 	.word	0x00000000
	.align		4
        /*001c*/ 	.word	0xfffffffc


//--------------------- .text._Z19dense2sparse_kernelPiS_S_Phi --------------------------
	.section	.text._Z19dense2sparse_kernelPiS_S_Phi,"ax",@progbits
	.align	128
        .global         _Z19dense2sparse_kernelPiS_S_Phi
        .type           _Z19dense2sparse_kernelPiS_S_Phi,@function
        .size           _Z19dense2sparse_kernelPiS_S_Phi,(.L_x_2 - _Z19dense2sparse_kernelPiS_S_Phi)
        .other          _Z19dense2sparse_kernelPiS_S_Phi,@"STO_CUDA_ENTRY STV_DEFAULT"
_Z19dense2sparse_kernelPiS_S_Phi:
.text._Z19dense2sparse_kernelPiS_S_Phi:
[----:B------:R-:W-:Y:S01]  /*0000*/  LDC R1, c[0x0][0x37c] ;  /* 0x0000df00ff017b82 */ /* 0x000fe20000000800 */
[----:B------:R-:W0:Y:S01]  /*0010*/  S2R R0, SR_CTAID.X ;  /* 0x0000000000007919 */ /* 0x000e220000002500 */
[----:B------:R-:W1:Y:S01]  /*0020*/  LDCU UR4, c[0x0][0x3a0] ;  /* 0x00007400ff0477ac */ /* 0x000e620008000800 */
[----:B------:R-:W0:Y:S02]  /*0030*/  S2R R3, SR_TID.X ;  /* 0x0000000000037919 */ /* 0x000e240000002100 */
[----:B0-----:R-:W-:-:S04]  /*0040*/  LEA R0, R0, R3, 0x8 ;  /* 0x0000000300007211 */ /* 0x001fc800078e40ff */
[----:B-1----:R-:W-:-:S13]  /*0050*/  ISETP.GE.AND P0, PT, R0, UR4, PT ;  /* 0x0000000400007c0c */ /* 0x002fda000bf06270 */
[----:B------:R-:W-:Y:S05]  /*0060*/  @P0 EXIT ;  /* 0x000000000000094d */ /* 0x000fea0003800000 */
[C---:B------:R-:W-:Y:S01]  /*0070*/  ISETP.GE.AND P0, PT, R0.reuse, 0x1, PT ;  /* 0x000000010000780c */ /* 0x040fe20003f06270 */
[----:B------:R-:W0:Y:S01]  /*0080*/  LDCU.64 UR4, c[0x0][0x358] ;  /* 0x00006b00ff0477ac */ /* 0x000e220008000a00 */
[----:B------:R-:W-:Y:S01]  /*0090*/  HFMA2 R2, -RZ, RZ, 0, 0 ;  /* 0x00000000ff027431 */ /* 0x000fe200000001ff */
[----:B------:R-:W1:Y:S10]  /*00a0*/  LDCU.64 UR6, c[0x0][0x398] ;  /* 0x00007300ff0677ac */ /* 0x000e740008000a00 */
[----:B------:R-:W2:Y:S01]  /*00b0*/  @P0 LDC.64 R4, c[0x0][0x390] ;  /* 0x0000e400ff040b82 */ /* 0x000ea20000000a00 */
[----:B------:R-:W-:-:S02]  /*00c0*/  @P0 VIADD R3, R0, 0xffffffff ;  /* 0xffffffff00030836 */ /* 0x000fc40000000000 */
[----:B------:R-:W-:Y:S02]  /*00d0*/  IMAD.MOV.U32 R6, RZ, RZ, 0x3 ;  /* 0x00000003ff067424 */ /* 0x000fe400078e00ff */
[----:B--2---:R-:W-:-:S03]  /*00e0*/  @P0 IMAD.WIDE.U32 R4, R3, 0x4, R4 ;  /* 0x0000000403040825 */ /* 0x004fc600078e0004 */
[----:B------:R-:W2:Y:S02]  /*00f0*/  LDC R3, c[0x0][0x3a0] ;  /* 0x0000e800ff037b82 */ /* 0x000ea40000000800 */
[----:B0-----:R1:W5:Y:S02]  /*0100*/  @P0 LDG.E R2, desc[UR4][R4.64] ;  /* 0x0000000404020981 */ /* 0x001364000c1e1900 */
[----:B-1----:R-:W-:-:S04]  /*0110*/  IADD3 R4, P0, PT, R0, UR6, RZ ;  /* 0x0000000600047c10 */ /* 0x002fc8000ff1e0ff */
[----:B------:R-:W-:-:S09]  /*0120*/  LEA.HI.X.SX32 R5, R0, UR7, 0x1, P0 ;  /* 0x0000000700057c11 */ /* 0x000fd200080f0eff */
.L_x_0:
[----:B------:R-:W3:Y:S01]  /*0130*/  LDG.E.U8 R7, desc[UR4][R4.64] ;  /* 0x0000000404077981 */ /* 0x000ee2000c1e1100 */
[----:B------:R-:W0:Y:S01]  /*0140*/  LDC.64 R8, c[0x0][0x380] ;  /* 0x0000e000ff087b82 */ /* 0x000e220000000a00 */
[----:B--2---:R-:W-:-:S04]  /*0150*/  IADD3 R14, P1, PT, R4, R3, RZ ;  /* 0x00000003040e7210 */ /* 0x004fc80007f3e0ff */
[----:B------:R-:W-:-:S03]  /*0160*/  LEA.HI.X.SX32 R15, R3, R5, 0x1, P1 ;  /* 0x00000005030f7211 */ /* 0x000fc600008f0eff */
[----:B------:R-:W1:Y:S08]  /*0170*/  LDC.64 R10, c[0x0][0x388] ;  /* 0x0000e200ff0a7b82 */ /* 0x000e700000000a00 */
[----:B------:R-:W2:Y:S08]  /*0180*/  LDC.64 R12, c[0x0][0x380] ;  /* 0x0000e000ff0c7b82 */ /* 0x000eb00000000a00 */
[----:B------:R-:W4:Y:S01]  /*0190*/  LDC.64 R18, c[0x0][0x388] ;  /* 0x0000e200ff127b82 */ /* 0x000f220000000a00 */
[----:B---3--:R-:W-:-:S13]  /*01a0*/  ISETP.NE.AND P0, PT, R7, 0x1, PT ;  /* 0x000000010700780c */ /* 0x008fda0003f05270 */
[----:B0----5:R-:W-:Y:S01]  /*01b0*/  @!P0 IMAD.WIDE R8, R2, 0x4, R8 ;  /* 0x0000000402088825 */ /* 0x021fe200078e0208 */
[----:B------:R-:W-:-:S03]  /*01c0*/  @!P0 IADD3 R7, PT, PT, R6, -0x3, RZ ;  /* 0xfffffffd06078810 */ /* 0x000fc60007ffe0ff */
[C---:B-1----:R-:W-:Y:S01]  /*01d0*/  @!P0 IMAD.WIDE R10, R2.reuse, 0x4, R10 ;  /* 0x00000004020a8825 */ /* 0x042fe200078e020a */
[----:B------:R0:W-:Y:S04]  /*01e0*/  @!P0 STG.E desc[UR4][R8.64], R0 ;  /* 0x0000000008008986 */ /* 0x0001e8000c101904 */
[----:B------:R-:W-:Y:S04]  /*01f0*/  @!P0 STG.E desc[UR4][R10.64], R7 ;  /* 0x000000070a008986 */ /* 0x000fe8000c101904 */
[----:B------:R-:W3:Y:S01]  /*0200*/  LDG.E.U8 R14, desc[UR4][R14.64] ;  /* 0x000000040e0e7981 */ /* 0x000ee2000c1e1100 */
[----:B------:R-:W-:Y:S01]  /*0210*/  @!P0 VIADD R2, R2, 0x1 ;  /* 0x0000000102028836 */ /* 0x000fe20000000000 */
[----:B0-----:R-:W0:Y:S01]  /*0220*/  LDC.64 R8, c[0x0][0x380] ;  /* 0x0000e000ff087b82 */ /* 0x001e220000000a00 */
[----:B---3--:R-:W-:-:S07]  /*0230*/  ISETP.NE.AND P1, PT, R14, 0x1, PT ;  /* 0x000000010e00780c */ /* 0x008fce0003f25270 */
[----:B------:R-:W1:Y:S06]  /*0240*/  LDC.64 R14, c[0x0][0x388] ;  /* 0x0000e200ff0e7b82 */ /* 0x000e6c0000000a00 */
[----:B--2---:R-:W-:Y:S01]  /*0250*/  @!P1 IMAD.WIDE R16, R2, 0x4, R12 ;  /* 0x0000000402109825 */ /* 0x004fe200078e020c */
[----:B------:R-:W-:-:S03]  /*0260*/  @!P1 IADD3 R21, PT, PT, R6, -0x2, RZ ;  /* 0xfffffffe06159810 */ /* 0x000fc60007ffe0ff */
[C---:B----4-:R-:W-:Y:S01]  /*0270*/  @!P1 IMAD.WIDE R18, R2.reuse, 0x4, R18 ;  /* 0x0000000402129825 */ /* 0x050fe200078e0212 */
[----:B------:R2:W-:Y:S03]  /*0280*/  @!P1 STG.E desc[UR4][R16.64], R0 ;  /* 0x0000000010009986 */ /* 0x0005e6000c101904 */
[----:B------:R-:W-:Y:S01]  /*0290*/  IMAD.WIDE R12, R3, 0x2, R4 ;  /* 0x00000002030c7825 */ /* 0x000fe200078e0204 */
[----:B------:R-:W-:Y:S05]  /*02a0*/  @!P1 STG.E desc[UR4][R18.64], R21 ;  /* 0x0000001512009986 */ /* 0x000fea000c101904 */
[----:B------:R-:W3:Y:S01]  /*02b0*/  LDG.E.U8 R12, desc[UR4][R12.64] ;  /* 0x000000040c0c7981 */ /* 0x000ee2000c1e1100 */
[----:B------:R-:W-:Y:S01]  /*02c0*/  @!P1 VIADD R2, R2, 0x1 ;  /* 0x0000000102029836 */ /* 0x000fe20000000000 */
[----:B--2---:R-:W2:Y:S01]  /*02d0*/  LDC.64 R16, c[0x0][0x388] ;  /* 0x0000e200ff107b82 */ /* 0x004ea20000000a00 */
[----:B---3--:R-:W-:-:S07]  /*02e0*/  ISETP.NE.AND P0, PT, R12, 0x1, PT ;  /* 0x000000010c00780c */ /* 0x008fce0003f05270 */
[----:B------:R-:W3:Y:S06]  /*02f0*/  LDC.64 R12, c[0x0][0x380] ;  /* 0x0000e000ff0c7b82 */ /* 0x000eec0000000a00 */
[----:B0-----:R-:W-:Y:S01]  /*0300*/  @!P0 IMAD.WIDE R10, R2, 0x4, R8 ;  /* 0x00000004020a8825 */ /* 0x001fe200078e0208 */
[----:B------:R-:W-:-:S03]  /*0310*/  @!P0 IADD3 R7, PT, PT, R6, -0x1, RZ ;  /* 0xffffffff06078810 */ /* 0x000fc60007ffe0ff */
[C---:B-1----:R-:W-:Y:S01]  /*0320*/  @!P0 IMAD.WIDE R14, R2.reuse, 0x4, R14 ;  /* 0x00000004020e8825 */ /* 0x042fe200078e020e */
[----:B------:R-:W-:Y:S03]  /*0330*/  @!P0 STG.E desc[UR4][R10.64], R0 ;  /* 0x000000000a008986 */ /* 0x000fe6000c101904 */
[----:B------:R-:W-:Y:S01]  /*0340*/  IMAD.WIDE R8, R3, 0x3, R4 ;  /* 0x0000000303087825 */ /* 0x000fe200078e0204 */
[----:B------:R-:W-:Y:S05]  /*0350*/  @!P0 STG.E desc[UR4][R14.64], R7 ;  /* 0x000000070e008986 */ /* 0x000fea000c101904 */
[----:B------:R-:W4:Y:S01]  /*0360*/  LDG.E.U8 R8, desc[UR4][R8.64] ;  /* 0x0000000408087981 */ /* 0x000f22000c1e1100 */
[----:B------:R-:W-:-:S02]  /*0370*/  @!P0 VIADD R2, R2, 0x1 ;  /* 0x0000000102028836 */ /* 0x000fc40000000000 */
[----:B------:R-:W-:Y:S01]  /*0380*/  IMAD.WIDE R4, R3, 0x4, R4 ;  /* 0x0000000403047825 */ /* 0x000fe200078e0204 */
[----:B----4-:R-:W-:-:S13]  /*0390*/  ISETP.NE.AND P1, PT, R8, 0x1, PT ;  /* 0x000000010800780c */ /* 0x010fda0003f25270 */
[----:B---3--:R-:W-:-:S04]  /*03a0*/  @!P1 IMAD.WIDE R12, R2, 0x4, R12 ;  /* 0x00000004020c9825 */ /* 0x008fc800078e020c */
[C---:B--2---:R-:W-:Y:S01]  /*03b0*/  @!P1 IMAD.WIDE R16, R2.reuse, 0x4, R16 ;  /* 0x0000000402109825 */ /* 0x044fe200078e0210 */
[----:B------:R-:W-:Y:S01]  /*03c0*/  @!P1 STG.E desc[UR4][R12.64], R0 ;  /* 0x000000000c009986 */ /* 0x000fe2000c101904 */
[----:B------:R-:W-:-:S03]  /*03d0*/  @!P1 IADD3 R2, PT, PT, R2, 0x1, RZ ;  /* 0x0000000102029810 */ /* 0x000fc60007ffe0ff */
[----:B------:R0:W-:Y:S02]  /*03e0*/  @!P1 STG.E desc[UR4][R16.64], R6 ;  /* 0x0000000610009986 */ /* 0x0001e4000c101904 */
[----:B0-----:R-:W-:-:S04]  /*03f0*/  IADD3 R6, PT, PT, R6, 0x4, RZ ;  /* 0x0000000406067810 */ /* 0x001fc80007ffe0ff */
[----:B------:R-:W-:-:S13]  /*0400*/  ISETP.NE.AND P0, PT, R6, 0x5df, PT ;  /* 0x000005df0600780c */ /* 0x000fda0003f05270 */
[----:B------:R-:W-:Y:S05]  /*0410*/  @P0 BRA `(.L_x_0) ;  /* 0xfffffffc00440947 */ /* 0x000fea000383ffff */
[----:B------:R-:W-:Y:S05]  /*0420*/  EXIT ;  /* 0x000000000000794d */ /* 0x000fea0003800000 */
.L_x_1:
[----:B------:R-:W-:-:S00]  /*0430*/  BRA `(.L_x_1) ;  /* 0xfffffffc00fc7947 */ /* 0x000fc0000383ffff */
[----:B------:R-:W-:-:S00]  /*0440*/  NOP ;  /* 0x0000000000007918 */ /* 0x000fc00000000000 */
        /* <DEDUP_REMOVED lines=11> */
.L_x_2:


//--------------------- .nv.shared.reserved.0     --------------------------
	.section	.nv.shared.reserved.0,"aw",@nobits
	.weak		__nv_reservedSMEM_offset_0_alias
	.size		__nv_reservedSMEM_offset_0_alias, 0, 64
	.other		__nv_reservedSMEM_offset_0_alias,@"STO_CUDA_RESERVED_SHARED STV_DEFAULT"
__nv_reservedSMEM_offset_0_alias:
	.zero		0
	.zero		64


//--------------------- .nv.constant0._Z19dense2sparse_kernelPiS_S_Phi --------------------------
	.section	.nv.constant0._Z19dense2sparse_kernelPiS_S_Phi,"a",@progbits
	.sectionflags	@""
	.align	4
.nv.constant0._Z19dense2sparse_kernelPiS_S_Phi:
	.zero		932


//--------------------- SYMBOLS --------------------------

	.type		.nv.reservedSmem.offset0,@object
	.size		.nv.reservedSmem.offset0,0x4
